	.headerflags	@"EF_CUDA_TEXMODE_UNIFIED EF_CUDA_64BIT_ADDRESS EF_CUDA_ACCELERATORS EF_CUDA_SM90 EF_CUDA_VIRTUAL_SM(EF_CUDA_SM90)"
	.elftype	@"ET_EXEC"


//--------------------- .nv.info                  --------------------------
	.section	.nv.info,"",@"SHT_CUDA_INFO"
	.align	4


	//----- nvinfo : EIATTR_REGCOUNT
	.align		4
        /*0000*/ 	.byte	0x04, 0x2f
        /*0002*/ 	.short	(.L_1 - .L_0)
	.align		4
.L_0:
        /*0004*/ 	.word	index@(triton_poi_fused_convolution_max_pool2d_with_indices_relu_12)
        /*0008*/ 	.word	0x00000010


	//----- nvinfo : EIATTR_MIN_STACK_SIZE
	.align		4
.L_1:
        /*000c*/ 	.byte	0x04, 0x12
        /*000e*/ 	.short	(.L_3 - .L_2)
	.align		4
.L_2:
        /*0010*/ 	.word	index@(triton_poi_fused_convolution_max_pool2d_with_indices_relu_12)
        /*0014*/ 	.word	0x00000000


	//----- nvinfo : EIATTR_FRAME_SIZE
	.align		4
.L_3:
        /*0018*/ 	.byte	0x04, 0x11
        /*001a*/ 	.short	(.L_5 - .L_4)
	.align		4
.L_4:
        /*001c*/ 	.word	index@(triton_poi_fused_convolution_max_pool2d_with_indices_relu_12)
        /*0020*/ 	.word	0x00000000


	//----- nvinfo : EIATTR_MIN_STACK_SIZE
	.align		4
.L_5:
        /*0024*/ 	.byte	0x04, 0x12
        /*0026*/ 	.short	(.L_7 - .L_6)
	.align		4
.L_6:
        /*0028*/ 	.word	index@(triton_poi_fused_convolution_max_pool2d_with_indices_relu_12)
        /*002c*/ 	.word	0x00000000
.L_7:


//--------------------- .nv.info.triton_poi_fused_convolution_max_pool2d_with_indices_relu_12 --------------------------
	.section	.nv.info.triton_poi_fused_convolution_max_pool2d_with_indices_relu_12,"",@"SHT_CUDA_INFO"
	.sectionflags	@""
	.align	4


	//----- nvinfo : EIATTR_CUDA_API_VERSION
	.align		4
        /*0000*/ 	.byte	0x04, 0x37
        /*0002*/ 	.short	(.L_9 - .L_8)
.L_8:
        /*0004*/ 	.word	0x0000007c


	//----- nvinfo : EIATTR_KPARAM_INFO
	.align		4
.L_9:
        /*0008*/ 	.byte	0x04, 0x17
        /*000a*/ 	.short	(.L_11 - .L_10)
.L_10:
        /*000c*/ 	.word	0x00000000
        /*0010*/ 	.short	0x0002
        /*0012*/ 	.short	0x0010
        /*0014*/ 	.byte	0x00, 0xf0, 0x11, 0x00


	//----- nvinfo : EIATTR_KPARAM_INFO
	.align		4
.L_11:
        /*0018*/ 	.byte	0x04, 0x17
        /*001a*/ 	.short	(.L_13 - .L_12)
.L_12:
        /*001c*/ 	.word	0x00000000
        /*0020*/ 	.short	0x0001
        /*0022*/ 	.short	0x0008
        /*0024*/ 	.byte	0x00, 0xf4, 0x21, 0x00


	//----- nvinfo : EIATTR_KPARAM_INFO
	.align		4
.L_13:
        /*0028*/ 	.byte	0x04, 0x17
        /*002a*/ 	.short	(.L_15 - .L_14)
.L_14:
        /*002c*/ 	.word	0x00000000
        /*0030*/ 	.short	0x0000
        /*0032*/ 	.short	0x0000
        /*0034*/ 	.byte	0x00, 0xf4, 0x21, 0x00


	//----- nvinfo : EIATTR_SPARSE_MMA_MASK
	.align		4
.L_15:
        /*0038*/ 	.byte	0x03, 0x50
        /*003a*/ 	.short	0x0000


	//----- nvinfo : EIATTR_MAXREG_COUNT
	.align		4
        /*003c*/ 	.byte	0x03, 0x1b
        /*003e*/ 	.short	0x00ff


	//----- nvinfo : EIATTR_EXIT_INSTR_OFFSETS
	.align		4
        /*0040*/ 	.byte	0x04, 0x1c
        /*0042*/ 	.short	(.L_17 - .L_16)


	//   ....[0]....
.L_16:
        /*0044*/ 	.word	0x00000360


	//----- nvinfo : EIATTR_REQNTID
	.align		4
.L_17:
        /*0048*/ 	.byte	0x04, 0x10
        /*004a*/ 	.short	(.L_19 - .L_18)
.L_18:
        /*004c*/ 	.word	0x00000100
        /*0050*/ 	.word	0x00000001
        /*0054*/ 	.word	0x00000001


	//----- nvinfo : EIATTR_CBANK_PARAM_SIZE
	.align		4
.L_19:
        /*0058*/ 	.byte	0x03, 0x19
        /*005a*/ 	.short	0x0014


	//----- nvinfo : EIATTR_PARAM_CBANK
	.align		4
        /*005c*/ 	.byte	0x04, 0x0a
        /*005e*/ 	.short	(.L_21 - .L_20)
	.align		4
.L_20:
        /*0060*/ 	.word	index@(.nv.constant0.triton_poi_fused_convolution_max_pool2d_with_indices_relu_12)
        /*0064*/ 	.short	0x0210
        /*0066*/ 	.short	0x0014


	//----- nvinfo : EIATTR_SW_WAR
	.align		4
.L_21:
        /*0068*/ 	.byte	0x04, 0x36
        /*006a*/ 	.short	(.L_23 - .L_22)
.L_22:
        /*006c*/ 	.word	0x00000008
.L_23:


//--------------------- .nv.callgraph             --------------------------
	.section	.nv.callgraph,"",@"SHT_CUDA_CALLGRAPH"
	.align	4
	.sectionentsize	8
	.align		4
        /*0000*/ 	.word	0x00000000
	.align		4
        /*0004*/ 	.word	0xffffffff
	.align		4
        /*0008*/ 	.word	0x00000000
	.align		4
        /*000c*/ 	.word	0xfffffffe
	.align		4
        /*0010*/ 	.word	0x00000000
	.align		4
        /*0014*/ 	.word	0xfffffffd
	.align		4
        /*0018*/ 	.word	0x00000000
	.align		4
        /*001c*/ 	.word	0xfffffffc


//--------------------- .text.triton_poi_fused_convolution_max_pool2d_with_indices_relu_12 --------------------------
	.section	.text.triton_poi_fused_convolution_max_pool2d_with_indices_relu_12,"ax",@progbits
	.align	128
        .global         triton_poi_fused_convolution_max_pool2d_with_indices_relu_12
        .type           triton_poi_fused_convolution_max_pool2d_with_indices_relu_12,@function
        .size           triton_poi_fused_convolution_max_pool2d_with_indices_relu_12,(.L_x_1 - triton_poi_fused_convolution_max_pool2d_with_indices_relu_12)
        .other          triton_poi_fused_convolution_max_pool2d_with_indices_relu_12,@"STO_CUDA_ENTRY STV_DEFAULT"
triton_poi_fused_convolution_max_pool2d_with_indices_relu_12:
.text.triton_poi_fused_convolution_max_pool2d_with_indices_relu_12:
[----:B------:R-:W-:Y:S01]  /*0000*/  LDC R1, c[0x0][0x28] ;  /* 0x00000a00ff017b82 */ /* 0x000fe20000000800 */
[----:B------:R-:W1:Y:S01]  /*0010*/  S2R R0, SR_TID.X ;  /* 0x0000000000007919 */ /* 0x000e620000002100 */
[----:B------:R-:W-:Y:S01]  /*0020*/  ULDC.64 UR4, c[0x0][0x208] ;  /* 0x0000820000047ab9 */ /* 0x000fe20000000a00 */
[----:B------:R-:W2:Y:S01]  /*0030*/  S2R R3, SR_CTAID.X ;  /* 0x0000000000037919 */ /* 0x000ea20000002500 */
[----:B-1----:R-:W-:Y:S01]  /*0040*/  IMAD.SHL.U32 R0, R0, 0x2, RZ ;  /* 0x0000000200007824 */ /* 0x002fe200078e00ff */
[----:B--2---:R-:W-:-:S04]  /*0050*/  SHF.R.S32.HI R5, RZ, 0x16, R3 ;  /* 0x00000016ff057819 */ /* 0x004fc80000011403 */
[----:B------:R-:W-:Y:S02]  /*0060*/  LOP3.LUT R0, R0, 0x1fe, RZ, 0xc0, !PT ;  /* 0x000001fe00007812 */ /* 0x000fe400078ec0ff */
[----:B------:R-:W-:-:S03]  /*0070*/  SGXT R5, R5, 0x1 ;  /* 0x000000010505781a */ /* 0x000fc60000000200 */
[----:B------:R-:W-:-:S05]  /*0080*/  IMAD R0, R3, 0x200, R0 ;  /* 0x0000020003007824 */ /* 0x000fca00078e0200 */
[----:B------:R-:W-:Y:S02]  /*0090*/  SHF.R.S32.HI R3, RZ, 0x1f, R0 ;  /* 0x0000001fff037819 */ /* 0x000fe40000011400 */
[-C--:B------:R-:W-:Y:S02]  /*00a0*/  LEA.HI R6, R5, R0.reuse, RZ, 0xb ;  /* 0x0000000005067211 */ /* 0x080fe400078f58ff */
[----:B------:R-:W-:Y:S02]  /*00b0*/  LEA.HI R4, R3, R0, RZ, 0x6 ;  /* 0x0000000003047211 */ /* 0x000fe400078f30ff */
[----:B------:R-:W1:Y:S01]  /*00c0*/  LDC.64 R2, c[0x0][0x210] ;  /* 0x00008400ff027b82 */ /* 0x000e620000000a00 */
[----:B------:R-:W-:Y:S01]  /*00d0*/  IMAD.SHL.U32 R7, R6, 0x4, RZ ;  /* 0x0000000406077824 */ /* 0x000fe200078e00ff */
[----:B------:R-:W-:-:S04]  /*00e0*/  SHF.R.S32.HI R5, RZ, 0x6, R4 ;  /* 0x00000006ff057819 */ /* 0x000fc80000011404 */
[----:B------:R-:W-:Y:S02]  /*00f0*/  LEA.HI R6, R5, R5, RZ, 0x5 ;  /* 0x0000000505067211 */ /* 0x000fe400078f28ff */
[----:B------:R-:W-:Y:S02]  /*0100*/  LOP3.LUT R8, R7, 0xffffe000, RZ, 0xc0, !PT ;  /* 0xffffe00007087812 */ /* 0x000fe400078ec0ff */
[----:B------:R-:W-:Y:S02]  /*0110*/  LOP3.LUT R7, R4, 0xffffffc0, RZ, 0xc0, !PT ;  /* 0xffffffc004077812 */ /* 0x000fe400078ec0ff */
[----:B------:R-:W-:Y:S02]  /*0120*/  LOP3.LUT R6, R6, 0x1ffffe0, RZ, 0xc0, !PT ;  /* 0x01ffffe006067812 */ /* 0x000fe400078ec0ff */
[----:B------:R-:W-:-:S03]  /*0130*/  IADD3 R7, R8, R0, -R7 ;  /* 0x0000000008077210 */ /* 0x000fc60007ffe807 */
[----:B------:R-:W-:-:S04]  /*0140*/  IMAD.IADD R6, R5, 0x1, -R6 ;  /* 0x0000000105067824 */ /* 0x000fc800078e0a06 */
[----:B------:R-:W-:-:S04]  /*0150*/  IMAD R11, R6, 0x80, R7 ;  /* 0x00000080060b7824 */ /* 0x000fc800078e0207 */
[C---:B------:R-:W-:Y:S02]  /*0160*/  VIADD R7, R11.reuse, 0x40 ;  /* 0x000000400b077836 */ /* 0x040fe40000000000 */
[----:B-1----:R-:W-:-:S04]  /*0170*/  IMAD.WIDE R4, R11, 0x4, R2 ;  /* 0x000000040b047825 */ /* 0x002fc800078e0202 */
[--C-:B------:R-:W-:Y:S02]  /*0180*/  IMAD.WIDE R6, R7, 0x4, R2.reuse ;  /* 0x0000000407067825 */ /* 0x100fe400078e0202 */
[----:B------:R-:W2:Y:S02]  /*0190*/  LDG.E.64 R4, desc[UR4][R4.64] ;  /* 0x0000000404047981 */ /* 0x000ea4000c1e1b00 */
[----:B------:R-:W-:Y:S02]  /*01a0*/  VIADD R9, R11, 0x1000 ;  /* 0x000010000b097836 */ /* 0x000fe40000000000 */
[----:B------:R-:W2:Y:S02]  /*01b0*/  LDG.E.64 R6, desc[UR4][R6.64] ;  /* 0x0000000406067981 */ /* 0x000ea4000c1e1b00 */
[----:B------:R-:W-:-:S04]  /*01c0*/  IMAD.WIDE R8, R9, 0x4, R2 ;  /* 0x0000000409087825 */ /* 0x000fc800078e0202 */
[----:B------:R-:W-:Y:S02]  /*01d0*/  VIADD R11, R11, 0x1040 ;  /* 0x000010400b0b7836 */ /* 0x000fe40000000000 */
[----:B------:R-:W3:Y:S02]  /*01e0*/  LDG.E.64 R8, desc[UR4][R8.64] ;  /* 0x0000000408087981 */ /* 0x000ee4000c1e1b00 */
[----:B------:R-:W-:Y:S02]  /*01f0*/  IMAD.WIDE R2, R11, 0x4, R2 ;  /* 0x000000040b027825 */ /* 0x000fe400078e0202 */
[----:B------:R-:W1:Y:S03]  /*0200*/  LDC.64 R10, c[0x0][0x218] ;  /* 0x00008600ff0a7b82 */ /* 0x000e660000000a00 */
[----:B------:R1:W4:Y:S02]  /*0210*/  LDG.E.64 R12, desc[UR4][R2.64] ;  /* 0x00000004020c7981 */ /* 0x000324000c1e1b00 */
[----:B-1----:R-:W-:Y:S01]  /*0220*/  IMAD.WIDE R2, R0, 0x4, R10 ;  /* 0x0000000400027825 */ /* 0x002fe200078e020a */
[----:B--2---:R-:W-:-:S02]  /*0230*/  FSETP.GT.AND P2, PT, R6, R4, PT ;  /* 0x000000040600720b */ /* 0x004fc40003f44000 */
[C---:B------:R-:W-:Y:S02]  /*0240*/  FSETP.GT.AND P3, PT, R7.reuse, R5, PT ;  /* 0x000000050700720b */ /* 0x040fe40003f64000 */
[----:B------:R-:W-:Y:S02]  /*0250*/  FSETP.NAN.AND P4, PT, R6, R6, PT ;  /* 0x000000060600720b */ /* 0x000fe40003f88000 */
[----:B------:R-:W-:Y:S02]  /*0260*/  FSETP.NAN.AND P5, PT, R7, R7, PT ;  /* 0x000000070700720b */ /* 0x000fe40003fa8000 */
[----:B---3--:R-:W-:Y:S02]  /*0270*/  FSETP.NAN.AND P0, PT, R8, R8, PT ;  /* 0x000000080800720b */ /* 0x008fe40003f08000 */
[----:B------:R-:W-:-:S03]  /*0280*/  FSETP.NAN.AND P1, PT, R9, R9, PT ;  /* 0x000000090900720b */ /* 0x000fc60003f28000 */
[----:B------:R-:W-:Y:S02]  /*0290*/  @!P2 FSEL R6, R6, R4, P4 ;  /* 0x000000040606a208 */ /* 0x000fe40002000000 */
[----:B------:R-:W-:Y:S02]  /*02a0*/  @!P3 FSEL R7, R7, R5, P5 ;  /* 0x000000050707b208 */ /* 0x000fe40002800000 */
[----:B----4-:R-:W-:Y:S02]  /*02b0*/  FSETP.NAN.AND P2, PT, R12, R12, PT ;  /* 0x0000000c0c00720b */ /* 0x010fe40003f48000 */
[----:B------:R-:W-:Y:S02]  /*02c0*/  FSETP.NAN.AND P3, PT, R13, R13, PT ;  /* 0x0000000d0d00720b */ /* 0x000fe40003f68000 */
[----:B------:R-:W-:Y:S02]  /*02d0*/  FSETP.GEU.AND P4, PT, R6, R8, PT ;  /* 0x000000080600720b */ /* 0x000fe40003f8e000 */
[----:B------:R-:W-:-:S02]  /*02e0*/  FSETP.GEU.AND P5, PT, R7, R9, PT ;  /* 0x000000090700720b */ /* 0x000fc40003fae000 */
[----:B------:R-:W-:Y:S02]  /*02f0*/  @!P0 FSEL R8, R8, R6, !P4 ;  /* 0x0000000608088208 */ /* 0x000fe40006000000 */
[----:B------:R-:W-:Y:S02]  /*0300*/  @!P1 FSEL R9, R9, R7, !P5 ;  /* 0x0000000709099208 */ /* 0x000fe40006800000 */
[----:B------:R-:W-:Y:S02]  /*0310*/  FSETP.GEU.AND P0, PT, R8, R12, PT ;  /* 0x0000000c0800720b */ /* 0x000fe40003f0e000 */
[----:B------:R-:W-:Y:S02]  /*0320*/  FSETP.GEU.AND P1, PT, R9, R13, PT ;  /* 0x0000000d0900720b */ /* 0x000fe40003f2e000 */
[----:B------:R-:W-:Y:S02]  /*0330*/  @!P2 SEL R12, R12, R8, !P0 ;  /* 0x000000080c0ca207 */ /* 0x000fe40004000000 */
[----:B------:R-:W-:-:S05]  /*0340*/  @!P3 SEL R13, R13, R9, !P1 ;  /* 0x000000090d0db207 */ /* 0x000fca0004800000 */
[----:B------:R-:W-:Y:S01]  /*0350*/  STG.E.64 desc[UR4][R2.64], R12 ;  /* 0x0000000c02007986 */ /* 0x000fe2000c101b04 */
[----:B------:R-:W-:Y:S05]  /*0360*/  EXIT ;  /* 0x000000000000794d */ /* 0x000fea0003800000 */
.L_x_0:
[----:B------:R-:W-:-:S00]  /*0370*/  BRA `(.L_x_0) ;  /* 0xfffffffc00fc7947 */ /* 0x000fc0000383ffff */
[----:B------:R-:W-:-:S00]  /*0380*/  NOP ;  /* 0x0000000000007918 */ /* 0x000fc00000000000 */
[----:B------:R-:W-:-:S00]  /*0390*/  NOP ;  /* 0x0000000000007918 */ /* 0x000fc00000000000 */
[----:B------:R-:W-:-:S00]  /*03a0*/  NOP ;  /* 0x0000000000007918 */ /* 0x000fc00000000000 */
[----:B------:R-:W-:-:S00]  /*03b0*/  NOP ;  /* 0x0000000000007918 */ /* 0x000fc00000000000 */
[----:B------:R-:W-:-:S00]  /*03c0*/  NOP ;  /* 0x0000000000007918 */ /* 0x000fc00000000000 */
[----:B------:R-:W-:-:S00]  /*03d0*/  NOP ;  /* 0x0000000000007918 */ /* 0x000fc00000000000 */
[----:B------:R-:W-:-:S00]  /*03e0*/  NOP ;  /* 0x0000000000007918 */ /* 0x000fc00000000000 */
[----:B------:R-:W-:-:S00]  /*03f0*/  NOP ;  /* 0x0000000000007918 */ /* 0x000fc00000000000 */
.L_x_1:


//--------------------- .nv.constant0.triton_poi_fused_convolution_max_pool2d_with_indices_relu_12 --------------------------
	.section	.nv.constant0.triton_poi_fused_convolution_max_pool2d_with_indices_relu_12,"a",@progbits
	.sectionflags	@""
	.align	4
.nv.constant0.triton_poi_fused_convolution_max_pool2d_with_indices_relu_12:
	.zero		548
